//
// Generated by NVIDIA NVVM Compiler
//
// Compiler Build ID: CL-36424714
// Cuda compilation tools, release 13.0, V13.0.88
// Based on NVVM 20.0.0
//

.version 9.0
.target sm_100
.address_size 64

.extern .shared .align 16 .b8 _ZN32_GLOBAL__N__90cecb75_4_k_cu_main10shared_memE[];

.entry _ZN32_GLOBAL__N__90cecb75_4_k_cu_main14softmax_kernelEPfPKfm(
	.param .u64 .ptr .align 1 _ZN32_GLOBAL__N__90cecb75_4_k_cu_main14softmax_kernelEPfPKfm_param_0,
	.param .u64 .ptr .align 1 _ZN32_GLOBAL__N__90cecb75_4_k_cu_main14softmax_kernelEPfPKfm_param_1,
	.param .u64 _ZN32_GLOBAL__N__90cecb75_4_k_cu_main14softmax_kernelEPfPKfm_param_2
)
{
	.reg .pred 	%p<11>;
	.reg .b32 	%r<22>;
	.reg .b32 	%f<29>;
	.reg .b64 	%rd<15>;

	ld.param.u64 	%rd2, [_ZN32_GLOBAL__N__90cecb75_4_k_cu_main14softmax_kernelEPfPKfm_param_0];
	ld.param.u64 	%rd3, [_ZN32_GLOBAL__N__90cecb75_4_k_cu_main14softmax_kernelEPfPKfm_param_1];
	ld.param.u64 	%rd4, [_ZN32_GLOBAL__N__90cecb75_4_k_cu_main14softmax_kernelEPfPKfm_param_2];
	mov.u32 	%r1, %ctaid.x;
	mov.u32 	%r8, %tid.x;
	cvt.u64.u32 	%rd1, %r8;
	setp.le.u64 	%p1, %rd4, %rd1;
	mov.f32 	%f27, 0fFF7FFFFF;
	@%p1 bra 	$L__BB0_2;
	cvta.to.global.u64 	%rd5, %rd3;
	cvt.u64.u32 	%rd6, %r1;
	mad.lo.s64 	%rd7, %rd4, %rd6, %rd1;
	shl.b64 	%rd8, %rd7, 2;
	add.s64 	%rd9, %rd5, %rd8;
	ld.global.f32 	%f27, [%rd9];
$L__BB0_2:
	cvt.u32.u64 	%r9, %rd1;
	shl.b32 	%r10, %r9, 2;
	mov.u32 	%r11, _ZN32_GLOBAL__N__90cecb75_4_k_cu_main10shared_memE;
	add.s32 	%r2, %r11, %r10;
	st.shared.f32 	[%r2], %f27;
	bar.sync 	0;
	mov.u32 	%r21, %ntid.x;
	setp.lt.u32 	%p2, %r21, 2;
	@%p2 bra 	$L__BB0_8;
	mov.u32 	%r20, %r21;
$L__BB0_4:
	mov.u32 	%r4, %r20;
	shr.u32 	%r20, %r4, 1;
	setp.ge.u32 	%p3, %r9, %r20;
	@%p3 bra 	$L__BB0_7;
	shl.b32 	%r13, %r20, 2;
	add.s32 	%r14, %r2, %r13;
	ld.shared.f32 	%f3, [%r14];
	ld.shared.f32 	%f8, [%r2];
	setp.leu.f32 	%p4, %f3, %f8;
	@%p4 bra 	$L__BB0_7;
	st.shared.f32 	[%r2], %f3;
$L__BB0_7:
	bar.sync 	0;
	setp.gt.u32 	%p5, %r4, 3;
	@%p5 bra 	$L__BB0_4;
$L__BB0_8:
	setp.le.u64 	%p6, %rd4, %rd1;
	ld.shared.f32 	%f4, [_ZN32_GLOBAL__N__90cecb75_4_k_cu_main10shared_memE];
	bar.sync 	0;
	mov.f32 	%f28, 0f00000000;
	@%p6 bra 	$L__BB0_10;
	sub.f32 	%f10, %f27, %f4;
	fma.rn.f32 	%f11, %f10, 0f3BBB989D, 0f3F000000;
	cvt.sat.f32.f32 	%f12, %f11;
	mov.f32 	%f13, 0f4B400001;
	mov.f32 	%f14, 0f437C0000;
	fma.rm.f32 	%f15, %f12, %f14, %f13;
	add.f32 	%f16, %f15, 0fCB40007F;
	neg.f32 	%f17, %f16;
	fma.rn.f32 	%f18, %f10, 0f3FB8AA3B, %f17;
	fma.rn.f32 	%f19, %f10, 0f32A57060, %f18;
	mov.b32 	%r15, %f15;
	shl.b32 	%r16, %r15, 23;
	mov.b32 	%f20, %r16;
	ex2.approx.ftz.f32 	%f21, %f19;
	mul.f32 	%f28, %f21, %f20;
$L__BB0_10:
	setp.lt.u32 	%p7, %r21, 2;
	st.shared.f32 	[%r2], %f28;
	bar.sync 	0;
	@%p7 bra 	$L__BB0_14;
$L__BB0_11:
	shr.u32 	%r7, %r21, 1;
	setp.ge.u32 	%p8, %r9, %r7;
	@%p8 bra 	$L__BB0_13;
	shl.b32 	%r18, %r7, 2;
	add.s32 	%r19, %r2, %r18;
	ld.shared.f32 	%f22, [%r19];
	ld.shared.f32 	%f23, [%r2];
	add.f32 	%f24, %f22, %f23;
	st.shared.f32 	[%r2], %f24;
$L__BB0_13:
	bar.sync 	0;
	setp.gt.u32 	%p9, %r21, 3;
	mov.u32 	%r21, %r7;
	@%p9 bra 	$L__BB0_11;
$L__BB0_14:
	setp.le.u64 	%p10, %rd4, %rd1;
	@%p10 bra 	$L__BB0_16;
	ld.shared.f32 	%f25, [_ZN32_GLOBAL__N__90cecb75_4_k_cu_main10shared_memE];
	div.rn.f32 	%f26, %f28, %f25;
	cvt.u64.u32 	%rd10, %r1;
	mad.lo.s64 	%rd11, %rd4, %rd10, %rd1;
	cvta.to.global.u64 	%rd12, %rd2;
	shl.b64 	%rd13, %rd11, 2;
	add.s64 	%rd14, %rd12, %rd13;
	st.global.f32 	[%rd14], %f26;
$L__BB0_16:
	ret;

}


// ===== COMPILED SASS (sm_100) =====

	.target	sm_100

	.elftype	@"ET_EXEC"


//--------------------- .note.nv.tkinfo           --------------------------
	.section	.note.nv.tkinfo,"",@"SHT_NOTE"
	.sectionflags	@"SHF_NOTE_NV_TKINFO"
	.tkinfo
        /*0018*/ 	.word	0x00000002
        /*0030*/ 	.string	""
        /*0030*/ 	.string	"ptxas"
        /*0030*/ 	.string	"Cuda compilation tools, release 13.0, V13.0.88"
        /*0030*/ 	.string	"Build cuda_13.0.r13.0/compiler.36424714_0"
        /*0030*/ 	.string	"-arch sm_100 -m 64 "



//--------------------- .note.nv.cuinfo           --------------------------
	.section	.note.nv.cuinfo,"",@"SHT_NOTE"
	.sectionflags	@"SHF_NOTE_NV_CUINFO"
        /*0018*/ 	.short	0x0002
        /*001a*/ 	.short	0x0064
        /*001c*/ 	.short	0x0082
	.zero		2


//--------------------- .nv.info                  --------------------------
	.section	.nv.info,"",@"SHT_CUDA_INFO"
	.align	4


	//----- nvinfo : EIATTR_REGCOUNT
	.align		4
        /*0000*/ 	.byte	0x04, 0x2f
        /*0002*/ 	.short	(.L_1 - .L_0)
	.align		4
.L_0:
        /*0004*/ 	.word	index@(_ZN32_GLOBAL__N__90cecb75_4_k_cu_main14softmax_kernelEPfPKfm)
        /*0008*/ 	.word	0x00000010


	//----- nvinfo : EIATTR_FRAME_SIZE
	.align		4
.L_1:
        /*000c*/ 	.byte	0x04, 0x11
        /*000e*/ 	.short	(.L_3 - .L_2)
	.align		4
.L_2:
        /*0010*/ 	.word	index@($__internal_0_$__cuda_sm3x_div_rn_noftz_f32_slowpath)
        /*0014*/ 	.word	0x00000000


	//----- nvinfo : EIATTR_FRAME_SIZE
	.align		4
.L_3:
        /*0018*/ 	.byte	0x04, 0x11
        /*001a*/ 	.short	(.L_5 - .L_4)
	.align		4
.L_4:
        /*001c*/ 	.word	index@(_ZN32_GLOBAL__N__90cecb75_4_k_cu_main14softmax_kernelEPfPKfm)
        /*0020*/ 	.word	0x00000000


	//----- nvinfo : EIATTR_MIN_STACK_SIZE
	.align		4
.L_5:
        /*0024*/ 	.byte	0x04, 0x12
        /*0026*/ 	.short	(.L_7 - .L_6)
	.align		4
.L_6:
        /*0028*/ 	.word	index@(_ZN32_GLOBAL__N__90cecb75_4_k_cu_main14softmax_kernelEPfPKfm)
        /*002c*/ 	.word	0x00000000
.L_7:


//--------------------- .nv.compat                --------------------------
	.section	.nv.compat,"",@"SHT_CUDA_COMPAT_INFO"
	.align	4
        /*0000*/ 	.byte	0x02, 0x09, 0x00, 0x00, 0x02, 0x02, 0x01, 0x00, 0x02, 0x05, 0x05, 0x00, 0x03, 0x07, 0x01, 0x01
        /*0010*/ 	.byte	0x02, 0x03, 0x00, 0x00, 0x02, 0x06, 0x01, 0x00, 0x04, 0x0b, 0x08, 0x00, 0x01, 0x00, 0x00, 0x00
        /*0020*/ 	.byte	0x00, 0x00, 0x00, 0x00


//--------------------- .nv.info._ZN32_GLOBAL__N__90cecb75_4_k_cu_main14softmax_kernelEPfPKfm --------------------------
	.section	.nv.info._ZN32_GLOBAL__N__90cecb75_4_k_cu_main14softmax_kernelEPfPKfm,"",@"SHT_CUDA_INFO"
	.sectionflags	@""
	.align	4


	//----- nvinfo : EIATTR_CUDA_API_VERSION
	.align		4
        /*0000*/ 	.byte	0x04, 0x37
        /*0002*/ 	.short	(.L_9 - .L_8)
.L_8:
        /*0004*/ 	.word	0x00000082


	//----- nvinfo : EIATTR_KPARAM_INFO
	.align		4
.L_9:
        /*0008*/ 	.byte	0x04, 0x17
        /*000a*/ 	.short	(.L_11 - .L_10)
.L_10:
        /*000c*/ 	.word	0x00000000
        /*0010*/ 	.short	0x0002
        /*0012*/ 	.short	0x0010
        /*0014*/ 	.byte	0x00, 0xf0, 0x21, 0x00


	//----- nvinfo : EIATTR_KPARAM_INFO
	.align		4
.L_11:
        /*0018*/ 	.byte	0x04, 0x17
        /*001a*/ 	.short	(.L_13 - .L_12)
.L_12:
        /*001c*/ 	.word	0x00000000
        /*0020*/ 	.short	0x0001
        /*0022*/ 	.short	0x0008
        /*0024*/ 	.byte	0x00, 0xf5, 0x21, 0x00


	//----- nvinfo : EIATTR_KPARAM_INFO
	.align		4
.L_13:
        /*0028*/ 	.byte	0x04, 0x17
        /*002a*/ 	.short	(.L_15 - .L_14)
.L_14:
        /*002c*/ 	.word	0x00000000
        /*0030*/ 	.short	0x0000
        /*0032*/ 	.short	0x0000
        /*0034*/ 	.byte	0x00, 0xf5, 0x21, 0x00


	//----- nvinfo : EIATTR_SPARSE_MMA_MASK
	.align		4
.L_15:
        /*0038*/ 	.byte	0x03, 0x50
        /*003a*/ 	.short	0x0000


	//----- nvinfo : EIATTR_MAXREG_COUNT
	.align		4
        /*003c*/ 	.byte	0x03, 0x1b
        /*003e*/ 	.short	0x00ff


	//----- nvinfo : EIATTR_NUM_BARRIERS
	.align		4
        /*0040*/ 	.byte	0x02, 0x4c
        /*0042*/ 	.byte	0x01
	.zero		1


	//----- nvinfo : EIATTR_MERCURY_ISA_VERSION
	.align		4
        /*0044*/ 	.byte	0x03, 0x5f
        /*0046*/ 	.short	0x0101


	//----- nvinfo : EIATTR_VRC_CTA_INIT_COUNT
	.align		4
        /*0048*/ 	.byte	0x02, 0x4a
	.zero		1
	.zero		1


	//----- nvinfo : EIATTR_EXIT_INSTR_OFFSETS
	.align		4
        /*004c*/ 	.byte	0x04, 0x1c
        /*004e*/ 	.short	(.L_17 - .L_16)


	//   ....[0]....
.L_16:
        /*0050*/ 	.word	0x00000510


	//   ....[1]....
        /*0054*/ 	.word	0x000006c0


	//----- nvinfo : EIATTR_CRS_STACK_SIZE
	.align		4
.L_17:
        /*0058*/ 	.byte	0x04, 0x1e
        /*005a*/ 	.short	(.L_19 - .L_18)
.L_18:
        /*005c*/ 	.word	0x00000000


	//----- nvinfo : EIATTR_CBANK_PARAM_SIZE
	.align		4
.L_19:
        /*0060*/ 	.byte	0x03, 0x19
        /*0062*/ 	.short	0x0018


	//----- nvinfo : EIATTR_PARAM_CBANK
	.align		4
        /*0064*/ 	.byte	0x04, 0x0a
        /*0066*/ 	.short	(.L_21 - .L_20)
	.align		4
.L_20:
        /*0068*/ 	.word	index@(.nv.constant0._ZN32_GLOBAL__N__90cecb75_4_k_cu_main14softmax_kernelEPfPKfm)
        /*006c*/ 	.short	0x0380
        /*006e*/ 	.short	0x0018


	//----- nvinfo : EIATTR_SW_WAR
	.align		4
.L_21:
        /*0070*/ 	.byte	0x04, 0x36
        /*0072*/ 	.short	(.L_23 - .L_22)
.L_22:
        /*0074*/ 	.word	0x00000008
.L_23:


//--------------------- .nv.callgraph             --------------------------
	.section	.nv.callgraph,"",@"SHT_CUDA_CALLGRAPH"
	.align	4
	.sectionentsize	8
	.align		4
        /*0000*/ 	.word	0x00000000
	.align		4
        /*0004*/ 	.word	0xffffffff
	.align		4
        /*0008*/ 	.word	0x00000000
	.align		4
        /*000c*/ 	.word	0xfffffffe
	.align		4
        /*0010*/ 	.word	0x00000000
	.align		4
        /*0014*/ 	.word	0xfffffffd
	.align		4
        /*0018*/ 	.word	0x00000000
	.align		4
        /*001c*/ 	.word	0xfffffffc


//--------------------- .text._ZN32_GLOBAL__N__90cecb75_4_k_cu_main14softmax_kernelEPfPKfm --------------------------
	.section	.text._ZN32_GLOBAL__N__90cecb75_4_k_cu_main14softmax_kernelEPfPKfm,"ax",@progbits
	.align	128
.text._ZN32_GLOBAL__N__90cecb75_4_k_cu_main14softmax_kernelEPfPKfm:
        .type           _ZN32_GLOBAL__N__90cecb75_4_k_cu_main14softmax_kernelEPfPKfm,@function
        .size           _ZN32_GLOBAL__N__90cecb75_4_k_cu_main14softmax_kernelEPfPKfm,(.L_x_22 - _ZN32_GLOBAL__N__90cecb75_4_k_cu_main14softmax_kernelEPfPKfm)
        .other          _ZN32_GLOBAL__N__90cecb75_4_k_cu_main14softmax_kernelEPfPKfm,@"STO_CUDA_ENTRY STV_DEFAULT"
_ZN32_GLOBAL__N__90cecb75_4_k_cu_main14softmax_kernelEPfPKfm:
[----:B------:R-:W-:Y:S01]  /*0000*/  LDC R1, c[0x0][0x37c] ;  /* 0x0000df00ff017b82 */ /* 0x000fe20000000800 */
[----:B------:R-:W0:Y:S07]  /*0010*/  S2R R4, SR_TID.X ;  /* 0x0000000000047919 */ /* 0x000e2e0000002100 */
[----:B------:R-:W0:Y:S01]  /*0020*/  LDC.64 R6, c[0x0][0x390] ;  /* 0x0000e400ff067b82 */ /* 0x000e220000000a00 */
[----:B------:R-:W1:Y:S07]  /*0030*/  LDCU.64 UR6, c[0x0][0x358] ;  /* 0x00006b00ff0677ac */ /* 0x000e6e0008000a00 */
[----:B------:R-:W2:Y:S01]  /*0040*/  S2UR UR8, SR_CTAID.X ;  /* 0x00000000000879c3 */ /* 0x000ea20000002500 */
[----:B0-----:R-:W-:-:S04]  /*0050*/  ISETP.GE.U32.AND P0, PT, R4, R6, PT ;  /* 0x000000060400720c */ /* 0x001fc80003f06070 */
[----:B------:R-:W-:-:S13]  /*0060*/  ISETP.GE.U32.AND.EX P0, PT, RZ, R7, PT, P0 ;  /* 0x00000007ff00720c */ /* 0x000fda0003f06100 */
[----:B------:R-:W0:Y:S01]  /*0070*/  @!P0 LDC.64 R8, c[0x0][0x388] ;  /* 0x0000e200ff088b82 */ /* 0x000e220000000a00 */
[----:B------:R-:W-:Y:S02]  /*0080*/  @!P0 IMAD.MOV.U32 R5, RZ, RZ, RZ ;  /* 0x000000ffff058224 */ /* 0x000fe400078e00ff */
[----:B--2---:R-:W-:-:S04]  /*0090*/  @!P0 IMAD.WIDE.U32 R2, R6, UR8, R4 ;  /* 0x0000000806028c25 */ /* 0x004fc8000f8e0004 */
[----:B------:R-:W-:Y:S01]  /*00a0*/  @!P0 IMAD R0, R7, UR8, R3 ;  /* 0x0000000807008c24 */ /* 0x000fe2000f8e0203 */
[----:B0-----:R-:W-:-:S04]  /*00b0*/  @!P0 LEA R6, P1, R2, R8, 0x2 ;  /* 0x0000000802068211 */ /* 0x001fc800078210ff */
[----:B------:R-:W-:Y:S01]  /*00c0*/  @!P0 LEA.HI.X R7, R2, R9, R0, 0x2, P1 ;  /* 0x0000000902078211 */ /* 0x000fe200008f1400 */
[----:B------:R-:W-:-:S06]  /*00d0*/  IMAD.MOV.U32 R0, RZ, RZ, -0x800001 ;  /* 0xff7fffffff007424 */ /* 0x000fcc00078e00ff */
[----:B-1----:R-:W2:Y:S01]  /*00e0*/  @!P0 LDG.E R0, desc[UR6][R6.64] ;  /* 0x0000000606008981 */ /* 0x002ea2000c1e1900 */
[----:B------:R-:W0:Y:S01]  /*00f0*/  S2UR UR5, SR_CgaCtaId ;  /* 0x00000000000579c3 */ /* 0x000e220000008800 */
[----:B------:R-:W-:Y:S02]  /*0100*/  UMOV UR4, 0x400 ;  /* 0x0000040000047882 */ /* 0x000fe40000000000 */
[----:B0-----:R-:W-:-:S06]  /*0110*/  ULEA UR4, UR5, UR4, 0x18 ;  /* 0x0000000405047291 */ /* 0x001fcc000f8ec0ff */
[----:B------:R-:W-:-:S05]  /*0120*/  LEA R3, R4, UR4, 0x2 ;  /* 0x0000000404037c11 */ /* 0x000fca000f8e10ff */
[----:B------:R-:W0:Y:S02]  /*0130*/  LDCU UR4, c[0x0][0x360] ;  /* 0x00006c00ff0477ac */ /* 0x000e240008000800 */
[----:B0-----:R-:W-:Y:S02]  /*0140*/  UISETP.GE.U32.AND UP0, UPT, UR4, 0x2, UPT ;  /* 0x000000020400788c */ /* 0x001fe4000bf06070 */
[----:B------:R-:W-:Y:S01]  /*0150*/  IMAD.U32 R2, RZ, RZ, UR4 ;  /* 0x00000004ff027e24 */ /* 0x000fe2000f8e00ff */
[----:B--2---:R0:W-:Y:S01]  /*0160*/  STS [R3], R0 ;  /* 0x0000000003007388 */ /* 0x0041e20000000800 */
[----:B------:R-:W-:Y:S06]  /*0170*/  BAR.SYNC.DEFER_BLOCKING 0x0 ;  /* 0x0000000000007b1d */ /* 0x000fec0000010000 */
[----:B------:R-:W-:Y:S05]  /*0180*/  BRA.U !UP0, `(.L_x_0) ;  /* 0x00000001083c7547 */ /* 0x000fea000b800000 */
[----:B------:R-:W-:-:S07]  /*0190*/  IMAD.MOV.U32 R6, RZ, RZ, R2 ;  /* 0x000000ffff067224 */ /* 0x000fce00078e0002 */
.L_x_3:
[--C-:B------:R-:W-:Y:S01]  /*01a0*/  IMAD.MOV.U32 R9, RZ, RZ, R6.reuse ;  /* 0x000000ffff097224 */ /* 0x100fe200078e0006 */
[----:B------:R-:W-:Y:S01]  /*01b0*/  SHF.R.U32.HI R6, RZ, 0x1, R6 ;  /* 0x00000001ff067819 */ /* 0x000fe20000011606 */
[----:B------:R-:W-:Y:S03]  /*01c0*/  BSSY.RECONVERGENT B0, `(.L_x_1) ;  /* 0x0000008000007945 */ /* 0x000fe60003800200 */
[----:B------:R-:W-:-:S13]  /*01d0*/  ISETP.GE.U32.AND P0, PT, R4, R6, PT ;  /* 0x000000060400720c */ /* 0x000fda0003f06070 */
[----:B-1----:R-:W-:Y:S05]  /*01e0*/  @P0 BRA `(.L_x_2) ;  /* 0x0000000000140947 */ /* 0x002fea0003800000 */
[----:B------:R-:W-:Y:S01]  /*01f0*/  IMAD R7, R6, 0x4, R3 ;  /* 0x0000000406077824 */ /* 0x000fe200078e0203 */
[----:B------:R-:W-:Y:S05]  /*0200*/  LDS R8, [R3] ;  /* 0x0000000003087984 */ /* 0x000fea0000000800 */
[----:B------:R-:W1:Y:S02]  /*0210*/  LDS R7, [R7] ;  /* 0x0000000007077984 */ /* 0x000e640000000800 */
[----:B-1----:R-:W-:-:S13]  /*0220*/  FSETP.GT.AND P0, PT, R7, R8, PT ;  /* 0x000000080700720b */ /* 0x002fda0003f04000 */
[----:B------:R1:W-:Y:S02]  /*0230*/  @P0 STS [R3], R7 ;  /* 0x0000000703000388 */ /* 0x0003e40000000800 */
.L_x_2:
[----:B------:R-:W-:Y:S05]  /*0240*/  BSYNC.RECONVERGENT B0 ;  /* 0x0000000000007941 */ /* 0x000fea0003800200 */
.L_x_1:
[----:B------:R-:W-:Y:S01]  /*0250*/  BAR.SYNC.DEFER_BLOCKING 0x0 ;  /* 0x0000000000007b1d */ /* 0x000fe20000010000 */
[----:B------:R-:W-:-:S13]  /*0260*/  ISETP.GT.U32.AND P0, PT, R9, 0x3, PT ;  /* 0x000000030900780c */ /* 0x000fda0003f04070 */
[----:B------:R-:W-:Y:S05]  /*0270*/  @P0 BRA `(.L_x_3) ;  /* 0xfffffffc00c80947 */ /* 0x000fea000383ffff */
.L_x_0:
[----:B------:R-:W2:Y:S01]  /*0280*/  S2UR UR5, SR_CgaCtaId ;  /* 0x00000000000579c3 */ /* 0x000ea20000008800 */
[----:B------:R-:W3:Y:S01]  /*0290*/  LDCU.64 UR10, c[0x0][0x390] ;  /* 0x00007200ff0a77ac */ /* 0x000ee20008000a00 */
[----:B------:R-:W-:Y:S01]  /*02a0*/  BSSY.RECONVERGENT B0, `(.L_x_4) ;  /* 0x0000015000007945 */ /* 0x000fe20003800200 */
[----:B------:R-:W-:Y:S01]  /*02b0*/  ISETP.GE.U32.AND P1, PT, R2, 0x2, PT ;  /* 0x000000020200780c */ /* 0x000fe20003f26070 */
[----:B------:R-:W-:Y:S01]  /*02c0*/  IMAD.MOV.U32 R6, RZ, RZ, RZ ;  /* 0x000000ffff067224 */ /* 0x000fe200078e00ff */
[----:B------:R-:W-:Y:S01]  /*02d0*/  UMOV UR4, 0x400 ;  /* 0x0000040000047882 */ /* 0x000fe20000000000 */
[----:B---3--:R-:W-:-:S04]  /*02e0*/  ISETP.GE.U32.AND P0, PT, R4, UR10, PT ;  /* 0x0000000a04007c0c */ /* 0x008fc8000bf06070 */
[----:B------:R-:W-:Y:S01]  /*02f0*/  ISETP.GE.U32.AND.EX P0, PT, RZ, UR11, PT, P0 ;  /* 0x0000000bff007c0c */ /* 0x000fe2000bf06100 */
[----:B--2---:R-:W-:-:S09]  /*0300*/  ULEA UR4, UR5, UR4, 0x18 ;  /* 0x0000000405047291 */ /* 0x004fd2000f8ec0ff */
[----:B-1----:R-:W1:Y:S01]  /*0310*/  LDS R7, [UR4] ;  /* 0x00000004ff077984 */ /* 0x002e620008000800 */
[----:B------:R-:W-:Y:S06]  /*0320*/  BAR.SYNC.DEFER_BLOCKING 0x0 ;  /* 0x0000000000007b1d */ /* 0x000fec0000010000 */
[----:B------:R-:W-:Y:S05]  /*0330*/  @P0 BRA `(.L_x_5) ;  /* 0x00000000002c0947 */ /* 0x000fea0003800000 */
[----:B------:R-:W-:Y:S02]  /*0340*/  IMAD.MOV.U32 R6, RZ, RZ, 0x3bbb989d ;  /* 0x3bbb989dff067424 */ /* 0x000fe400078e00ff */
[----:B-1----:R-:W-:Y:S01]  /*0350*/  FADD R7, -R7, R0 ;  /* 0x0000000007077221 */ /* 0x002fe20000000100 */
[----:B------:R-:W-:-:S03]  /*0360*/  IMAD.MOV.U32 R9, RZ, RZ, 0x437c0000 ;  /* 0x437c0000ff097424 */ /* 0x000fc600078e00ff */
[----:B0-----:R-:W-:-:S04]  /*0370*/  FFMA.SAT R0, R7, R6, 0.5 ;  /* 0x3f00000007007423 */ /* 0x001fc80000002006 */
[----:B------:R-:W-:-:S04]  /*0380*/  FFMA.RM R0, R0, R9, 12582913 ;  /* 0x4b40000100007423 */ /* 0x000fc80000004009 */
[C---:B------:R-:W-:Y:S01]  /*0390*/  FADD R6, R0.reuse, -12583039 ;  /* 0xcb40007f00067421 */ /* 0x040fe20000000000 */
[----:B------:R-:W-:-:S03]  /*03a0*/  IMAD.SHL.U32 R0, R0, 0x800000, RZ ;  /* 0x0080000000007824 */ /* 0x000fc600078e00ff */
[----:B------:R-:W-:-:S04]  /*03b0*/  FFMA R6, R7, 1.4426950216293334961, -R6 ;  /* 0x3fb8aa3b07067823 */ /* 0x000fc80000000806 */
[----:B------:R-:W-:-:S06]  /*03c0*/  FFMA R7, R7, 1.925963033500011079e-08, R6 ;  /* 0x32a5706007077823 */ /* 0x000fcc0000000006 */
[----:B------:R-:W0:Y:S02]  /*03d0*/  MUFU.EX2 R7, R7 ;  /* 0x0000000700077308 */ /* 0x000e240000000800 */
[----:B0-----:R-:W-:-:S07]  /*03e0*/  FMUL R6, R0, R7 ;  /* 0x0000000700067220 */ /* 0x001fce0000400000 */
.L_x_5:
[----:B------:R-:W-:Y:S05]  /*03f0*/  BSYNC.RECONVERGENT B0 ;  /* 0x0000000000007941 */ /* 0x000fea0003800200 */
.L_x_4:
[----:B------:R2:W-:Y:S01]  /*0400*/  STS [R3], R6 ;  /* 0x0000000603007388 */ /* 0x0005e20000000800 */
[----:B------:R-:W-:Y:S06]  /*0410*/  BAR.SYNC.DEFER_BLOCKING 0x0 ;  /* 0x0000000000007b1d */ /* 0x000fec0000010000 */
[----:B------:R-:W-:Y:S05]  /*0420*/  @!P1 BRA `(.L_x_6) ;  /* 0x00000000002c9947 */ /* 0x000fea0003800000 */
.L_x_7:
[----:B------:R-:W-:-:S04]  /*0430*/  SHF.R.U32.HI R9, RZ, 0x1, R2 ;  /* 0x00000001ff097819 */ /* 0x000fc80000011602 */
[----:B------:R-:W-:-:S13]  /*0440*/  ISETP.GE.U32.AND P0, PT, R4, R9, PT ;  /* 0x000000090400720c */ /* 0x000fda0003f06070 */
[----:B0-----:R-:W-:Y:S01]  /*0450*/  @!P0 IMAD R0, R9, 0x4, R3 ;  /* 0x0000000409008824 */ /* 0x001fe200078e0203 */
[----:B-1----:R-:W-:Y:S05]  /*0460*/  @!P0 LDS R7, [R3] ;  /* 0x0000000003078984 */ /* 0x002fea0000000800 */
[----:B------:R-:W0:Y:S02]  /*0470*/  @!P0 LDS R0, [R0] ;  /* 0x0000000000008984 */ /* 0x000e240000000800 */
[----:B0-----:R-:W-:-:S05]  /*0480*/  @!P0 FADD R8, R0, R7 ;  /* 0x0000000700088221 */ /* 0x001fca0000000000 */
[----:B------:R3:W-:Y:S01]  /*0490*/  @!P0 STS [R3], R8 ;  /* 0x0000000803008388 */ /* 0x0007e20000000800 */
[----:B------:R-:W-:Y:S01]  /*04a0*/  BAR.SYNC.DEFER_BLOCKING 0x0 ;  /* 0x0000000000007b1d */ /* 0x000fe20000010000 */
[----:B------:R-:W-:Y:S01]  /*04b0*/  ISETP.GT.U32.AND P0, PT, R2, 0x3, PT ;  /* 0x000000030200780c */ /* 0x000fe20003f04070 */
[----:B------:R-:W-:-:S12]  /*04c0*/  IMAD.MOV.U32 R2, RZ, RZ, R9 ;  /* 0x000000ffff027224 */ /* 0x000fd800078e0009 */
[----:B---3--:R-:W-:Y:S05]  /*04d0*/  @P0 BRA `(.L_x_7) ;  /* 0xfffffffc00d40947 */ /* 0x008fea000383ffff */
.L_x_6:
[----:B------:R-:W3:Y:S02]  /*04e0*/  LDCU.64 UR4, c[0x0][0x390] ;  /* 0x00007200ff0477ac */ /* 0x000ee40008000a00 */
[----:B---3--:R-:W-:-:S04]  /*04f0*/  ISETP.GE.U32.AND P0, PT, R4, UR4, PT ;  /* 0x0000000404007c0c */ /* 0x008fc8000bf06070 */
[----:B------:R-:W-:-:S13]  /*0500*/  ISETP.GE.U32.AND.EX P0, PT, RZ, UR5, PT, P0 ;  /* 0x00000005ff007c0c */ /* 0x000fda000bf06100 */
[----:B------:R-:W-:Y:S05]  /*0510*/  @P0 EXIT ;  /* 0x000000000000094d */ /* 0x000fea0003800000 */
[----:B------:R-:W3:Y:S01]  /*0520*/  S2UR UR5, SR_CgaCtaId ;  /* 0x00000000000579c3 */ /* 0x000ee20000008800 */
[----:B------:R-:W-:Y:S01]  /*0530*/  UMOV UR4, 0x400 ;  /* 0x0000040000047882 */ /* 0x000fe20000000000 */
[----:B------:R-:W-:Y:S01]  /*0540*/  BSSY.RECONVERGENT B0, `(.L_x_8) ;  /* 0x000000f000007945 */ /* 0x000fe20003800200 */
[----:B---3--:R-:W-:-:S09]  /*0550*/  ULEA UR4, UR5, UR4, 0x18 ;  /* 0x0000000405047291 */ /* 0x008fd2000f8ec0ff */
[----:B-1----:R-:W0:Y:S02]  /*0560*/  LDS R7, [UR4] ;  /* 0x00000004ff077984 */ /* 0x002e240008000800 */
[----:B0-----:R-:W2:Y:S08]  /*0570*/  MUFU.RCP R0, R7 ;  /* 0x0000000700007308 */ /* 0x001eb00000001000 */
[----:B------:R-:W0:Y:S01]  /*0580*/  FCHK P0, R6, R7 ;  /* 0x0000000706007302 */ /* 0x000e220000000000 */
[----:B--2---:R-:W-:-:S04]  /*0590*/  FFMA R3, -R7, R0, 1 ;  /* 0x3f80000007037423 */ /* 0x004fc80000000100 */
[----:B------:R-:W-:-:S04]  /*05a0*/  FFMA R0, R0, R3, R0 ;  /* 0x0000000300007223 */ /* 0x000fc80000000000 */
[----:B------:R-:W-:-:S04]  /*05b0*/  FFMA R3, R0, R6, RZ ;  /* 0x0000000600037223 */ /* 0x000fc800000000ff */
[----:B------:R-:W-:-:S04]  /*05c0*/  FFMA R2, -R7, R3, R6 ;  /* 0x0000000307027223 */ /* 0x000fc80000000106 */
[----:B------:R-:W-:Y:S01]  /*05d0*/  FFMA R9, R0, R2, R3 ;  /* 0x0000000200097223 */ /* 0x000fe20000000003 */
[----:B0-----:R-:W-:Y:S06]  /*05e0*/  @!P0 BRA `(.L_x_9) ;  /* 0x0000000000108947 */ /* 0x001fec0003800000 */
[----:B------:R-:W-:Y:S01]  /*05f0*/  IMAD.MOV.U32 R3, RZ, RZ, R6 ;  /* 0x000000ffff037224 */ /* 0x000fe200078e0006 */
[----:B------:R-:W-:-:S07]  /*0600*/  MOV R2, 0x620 ;  /* 0x0000062000027802 */ /* 0x000fce0000000f00 */
[----:B------:R-:W-:Y:S05]  /*0610*/  CALL.REL.NOINC `($__internal_0_$__cuda_sm3x_div_rn_noftz_f32_slowpath) ;  /* 0x00000000002c7944 */ /* 0x000fea0003c00000 */
[----:B------:R-:W-:-:S07]  /*0620*/  IMAD.MOV.U32 R9, RZ, RZ, R0 ;  /* 0x000000ffff097224 */ /* 0x000fce00078e0000 */
.L_x_9:
[----:B------:R-:W-:Y:S05]  /*0630*/  BSYNC.RECONVERGENT B0 ;  /* 0x0000000000007941 */ /* 0x000fea0003800200 */
.L_x_8:
[----:B------:R-:W0:Y:S01]  /*0640*/  LDC.64 R2, c[0x0][0x390] ;  /* 0x0000e400ff027b82 */ /* 0x000e220000000a00 */
[----:B------:R-:W1:Y:S01]  /*0650*/  LDCU.64 UR4, c[0x0][0x380] ;  /* 0x00007000ff0477ac */ /* 0x000e620008000a00 */
[----:B------:R-:W-:Y:S02]  /*0660*/  IMAD.MOV.U32 R5, RZ, RZ, RZ ;  /* 0x000000ffff057224 */ /* 0x000fe400078e00ff */
[----:B0-----:R-:W-:-:S04]  /*0670*/  IMAD.WIDE.U32 R4, R2, UR8, R4 ;  /* 0x0000000802047c25 */ /* 0x001fc8000f8e0004 */
[----:B------:R-:W-:Y:S01]  /*0680*/  IMAD R3, R3, UR8, R5 ;  /* 0x0000000803037c24 */ /* 0x000fe2000f8e0205 */
[----:B-1----:R-:W-:-:S04]  /*0690*/  LEA R2, P0, R4, UR4, 0x2 ;  /* 0x0000000404027c11 */ /* 0x002fc8000f8010ff */
[----:B------:R-:W-:-:S05]  /*06a0*/  LEA.HI.X R3, R4, UR5, R3, 0x2, P0 ;  /* 0x0000000504037c11 */ /* 0x000fca00080f1403 */
[----:B------:R-:W-:Y:S01]  /*06b0*/  STG.E desc[UR6][R2.64], R9 ;  /* 0x0000000902007986 */ /* 0x000fe2000c101906 */
[----:B------:R-:W-:Y:S05]  /*06c0*/  EXIT ;  /* 0x000000000000794d */ /* 0x000fea0003800000 */
        .weak           $__internal_0_$__cuda_sm3x_div_rn_noftz_f32_slowpath
        .type           $__internal_0_$__cuda_sm3x_div_rn_noftz_f32_slowpath,@function
        .size           $__internal_0_$__cuda_sm3x_div_rn_noftz_f32_slowpath,(.L_x_22 - $__internal_0_$__cuda_sm3x_div_rn_noftz_f32_slowpath)
$__internal_0_$__cuda_sm3x_div_rn_noftz_f32_slowpath:
[----:B------:R-:W-:Y:S01]  /*06d0*/  SHF.R.U32.HI R6, RZ, 0x17, R7 ;  /* 0x00000017ff067819 */ /* 0x000fe20000011607 */
[----:B------:R-:W-:Y:S01]  /*06e0*/  BSSY.RECONVERGENT B1, `(.L_x_10) ;  /* 0x0000063000017945 */ /* 0x000fe20003800200 */
[----:B------:R-:W-:Y:S02]  /*06f0*/  SHF.R.U32.HI R0, RZ, 0x17, R3 ;  /* 0x00000017ff007819 */ /* 0x000fe40000011603 */
[----:B------:R-:W-:Y:S02]  /*0700*/  LOP3.LUT R6, R6, 0xff, RZ, 0xc0, !PT ;  /* 0x000000ff06067812 */ /* 0x000fe400078ec0ff */
[----:B------:R-:W-:-:S03]  /*0710*/  LOP3.LUT R12, R0, 0xff, RZ, 0xc0, !PT ;  /* 0x000000ff000c7812 */ /* 0x000fc600078ec0ff */
[----:B------:R-:W-:Y:S02]  /*0720*/  VIADD R9, R6, 0xffffffff ;  /* 0xffffffff06097836 */ /* 0x000fe40000000000 */
[----:B------:R-:W-:-:S03]  /*0730*/  VIADD R10, R12, 0xffffffff ;  /* 0xffffffff0c0a7836 */ /* 0x000fc60000000000 */
[----:B------:R-:W-:-:S04]  /*0740*/  ISETP.GT.U32.AND P0, PT, R9, 0xfd, PT ;  /* 0x000000fd0900780c */ /* 0x000fc80003f04070 */
[----:B------:R-:W-:-:S13]  /*0750*/  ISETP.GT.U32.OR P0, PT, R10, 0xfd, P0 ;  /* 0x000000fd0a00780c */ /* 0x000fda0000704470 */
[----:B------:R-:W-:Y:S01]  /*0760*/  @!P0 IMAD.MOV.U32 R8, RZ, RZ, RZ ;  /* 0x000000ffff088224 */ /* 0x000fe200078e00ff */
[----:B------:R-:W-:Y:S06]  /*0770*/  @!P0 BRA `(.L_x_11) ;  /* 0x0000000000608947 */ /* 0x000fec0003800000 */
[----:B------:R-:W-:Y:S01]  /*0780*/  FSETP.GTU.FTZ.AND P0, PT, |R3|, +INF , PT ;  /* 0x7f8000000300780b */ /* 0x000fe20003f1c200 */
[----:B------:R-:W-:Y:S01]  /*0790*/  IMAD.MOV.U32 R0, RZ, RZ, R7 ;  /* 0x000000ffff007224 */ /* 0x000fe200078e0007 */
[----:B------:R-:W-:-:S04]  /*07a0*/  FSETP.GTU.FTZ.AND P1, PT, |R7|, +INF , PT ;  /* 0x7f8000000700780b */ /* 0x000fc80003f3c200 */
[----:B------:R-:W-:-:S13]  /*07b0*/  PLOP3.LUT P0, PT, P0, P1, PT, 0xf8, 0x8f ;  /* 0x00000000008f781c */ /* 0x000fda0000703f70 */
[----:B------:R-:W-:Y:S05]  /*07c0*/  @P0 BRA `(.L_x_12) ;  /* 0x00000004004c0947 */ /* 0x000fea0003800000 */
[----:B------:R-:W-:-:S13]  /*07d0*/  LOP3.LUT P0, RZ, R7, 0x7fffffff, R3, 0xc8, !PT ;  /* 0x7fffffff07ff7812 */ /* 0x000fda000780c803 */
[----:B------:R-:W-:Y:S05]  /*07e0*/  @!P0 BRA `(.L_x_13) ;  /* 0x00000004003c8947 */ /* 0x000fea0003800000 */
[C---:B------:R-:W-:Y:S02]  /*07f0*/  FSETP.NEU.FTZ.AND P2, PT, |R3|.reuse, +INF , PT ;  /* 0x7f8000000300780b */ /* 0x040fe40003f5d200 */
[----:B------:R-:W-:Y:S02]  /*0800*/  FSETP.NEU.FTZ.AND P1, PT, |R0|, +INF , PT ;  /* 0x7f8000000000780b */ /* 0x000fe40003f3d200 */
[----:B------:R-:W-:-:S11]  /*0810*/  FSETP.NEU.FTZ.AND P0, PT, |R3|, +INF , PT ;  /* 0x7f8000000300780b */ /* 0x000fd60003f1d200 */
[----:B------:R-:W-:Y:S05]  /*0820*/  @!P1 BRA !P2, `(.L_x_13) ;  /* 0x00000004002c9947 */ /* 0x000fea0005000000 */
[----:B------:R-:W-:-:S04]  /*0830*/  LOP3.LUT P2, RZ, R3, 0x7fffffff, RZ, 0xc0, !PT ;  /* 0x7fffffff03ff7812 */ /* 0x000fc8000784c0ff */
[----:B------:R-:W-:-:S13]  /*0840*/  PLOP3.LUT P1, PT, P1, P2, PT, 0x2f, 0xf2 ;  /* 0x0000000000f2781c */ /* 0x000fda0000f24577 */
[----:B------:R-:W-:Y:S05]  /*0850*/  @P1 BRA `(.L_x_14) ;  /* 0x0000000400181947 */ /* 0x000fea0003800000 */
[----:B------:R-:W-:-:S04]  /*0860*/  LOP3.LUT P1, RZ, R7, 0x7fffffff, RZ, 0xc0, !PT ;  /* 0x7fffffff07ff7812 */ /* 0x000fc8000782c0ff */
[----:B------:R-:W-:-:S13]  /*0870*/  PLOP3.LUT P0, PT, P0, P1, PT, 0x2f, 0xf2 ;  /* 0x0000000000f2781c */ /* 0x000fda0000702577 */
[----:B------:R-:W-:Y:S05]  /*0880*/  @P0 BRA `(.L_x_15) ;  /* 0x0000000400000947 */ /* 0x000fea0003800000 */
[----:B------:R-:W-:Y:S02]  /*0890*/  ISETP.GE.AND P0, PT, R10, RZ, PT ;  /* 0x000000ff0a00720c */ /* 0x000fe40003f06270 */
[----:B------:R-:W-:-:S11]  /*08a0*/  ISETP.GE.AND P1, PT, R9, RZ, PT ;  /* 0x000000ff0900720c */ /* 0x000fd60003f26270 */
[----:B------:R-:W-:Y:S02]  /*08b0*/  @P0 IMAD.MOV.U32 R8, RZ, RZ, RZ ;  /* 0x000000ffff080224 */ /* 0x000fe400078e00ff */
[----:B------:R-:W-:Y:S01]  /*08c0*/  @!P0 FFMA R3, R3, 1.84467440737095516160e+19, RZ ;  /* 0x5f80000003038823 */ /* 0x000fe200000000ff */
[----:B------:R-:W-:Y:S02]  /*08d0*/  @!P0 IMAD.MOV.U32 R8, RZ, RZ, -0x40 ;  /* 0xffffffc0ff088424 */ /* 0x000fe400078e00ff */
[----:B------:R-:W-:Y:S02]  /*08e0*/  @!P1 FFMA R7, R0, 1.84467440737095516160e+19, RZ ;  /* 0x5f80000000079823 */ /* 0x000fe400000000ff */
[----:B------:R-:W-:-:S07]  /*08f0*/  @!P1 VIADD R8, R8, 0x40 ;  /* 0x0000004008089836 */ /* 0x000fce0000000000 */
.L_x_11:
[----:B------:R-:W-:Y:S01]  /*0900*/  LEA R0, R6, 0xc0800000, 0x17 ;  /* 0xc080000006007811 */ /* 0x000fe200078eb8ff */
[----:B------:R-:W-:Y:S04]  /*0910*/  BSSY.RECONVERGENT B2, `(.L_x_16) ;  /* 0x0000036000027945 */ /* 0x000fe80003800200 */
[----:B------:R-:W-:Y:S02]  /*0920*/  IMAD.IADD R9, R7, 0x1, -R0 ;  /* 0x0000000107097824 */ /* 0x000fe400078e0a00 */
[----:B------:R-:W-:Y:S02]  /*0930*/  VIADD R7, R12, 0xffffff81 ;  /* 0xffffff810c077836 */ /* 0x000fe40000000000 */
[----:B------:R-:W0:Y:S01]  /*0940*/  MUFU.RCP R10, R9 ;  /* 0x00000009000a7308 */ /* 0x000e220000001000 */
[----:B------:R-:W-:Y:S01]  /*0950*/  FADD.FTZ R11, -R9, -RZ ;  /* 0x800000ff090b7221 */ /* 0x000fe20000010100 */
[C---:B------:R-:W-:Y:S01]  /*0960*/  IMAD R0, R7.reuse, -0x800000, R3 ;  /* 0xff80000007007824 */ /* 0x040fe200078e0203 */
[----:B------:R-:W-:-:S05]  /*0970*/  IADD3 R7, PT, PT, R7, 0x7f, -R6 ;  /* 0x0000007f07077810 */ /* 0x000fca0007ffe806 */
[----:B------:R-:W-:Y:S02]  /*0980*/  IMAD.IADD R7, R7, 0x1, R8 ;  /* 0x0000000107077824 */ /* 0x000fe400078e0208 */
[----:B0-----:R-:W-:-:S04]  /*0990*/  FFMA R13, R10, R11, 1 ;  /* 0x3f8000000a0d7423 */ /* 0x001fc8000000000b */
[----:B------:R-:W-:-:S04]  /*09a0*/  FFMA R12, R10, R13, R10 ;  /* 0x0000000d0a0c7223 */ /* 0x000fc8000000000a */
[----:B------:R-:W-:-:S04]  /*09b0*/  FFMA R3, R0, R12, RZ ;  /* 0x0000000c00037223 */ /* 0x000fc800000000ff */
[----:B------:R-:W-:-:S04]  /*09c0*/  FFMA R10, R11, R3, R0 ;  /* 0x000000030b0a7223 */ /* 0x000fc80000000000 */
[----:B------:R-:W-:-:S04]  /*09d0*/  FFMA R13, R12, R10, R3 ;  /* 0x0000000a0c0d7223 */ /* 0x000fc80000000003 */
[----:B------:R-:W-:-:S04]  /*09e0*/  FFMA R10, R11, R13, R0 ;  /* 0x0000000d0b0a7223 */ /* 0x000fc80000000000 */
[----:B------:R-:W-:-:S05]  /*09f0*/  FFMA R0, R12, R10, R13 ;  /* 0x0000000a0c007223 */ /* 0x000fca000000000d */
[----:B------:R-:W-:-:S04]  /*0a00*/  SHF.R.U32.HI R3, RZ, 0x17, R0 ;  /* 0x00000017ff037819 */ /* 0x000fc80000011600 */
[----:B------:R-:W-:-:S05]  /*0a10*/  LOP3.LUT R3, R3, 0xff, RZ, 0xc0, !PT ;  /* 0x000000ff03037812 */ /* 0x000fca00078ec0ff */
[----:B------:R-:W-:-:S04]  /*0a20*/  IMAD.IADD R9, R3, 0x1, R7 ;  /* 0x0000000103097824 */ /* 0x000fc800078e0207 */
[----:B------:R-:W-:-:S05]  /*0a30*/  VIADD R3, R9, 0xffffffff ;  /* 0xffffffff09037836 */ /* 0x000fca0000000000 */
[----:B------:R-:W-:-:S13]  /*0a40*/  ISETP.GE.U32.AND P0, PT, R3, 0xfe, PT ;  /* 0x000000fe0300780c */ /* 0x000fda0003f06070 */
[----:B------:R-:W-:Y:S05]  /*0a50*/  @!P0 BRA `(.L_x_17) ;  /* 0x0000000000808947 */ /* 0x000fea0003800000 */
[----:B------:R-:W-:-:S13]  /*0a60*/  ISETP.GT.AND P0, PT, R9, 0xfe, PT ;  /* 0x000000fe0900780c */ /* 0x000fda0003f04270 */
[----:B------:R-:W-:Y:S05]  /*0a70*/  @P0 BRA `(.L_x_18) ;  /* 0x00000000006c0947 */ /* 0x000fea0003800000 */
[----:B------:R-:W-:-:S13]  /*0a80*/  ISETP.GE.AND P0, PT, R9, 0x1, PT ;  /* 0x000000010900780c */ /* 0x000fda0003f06270 */
[----:B------:R-:W-:Y:S05]  /*0a90*/  @P0 BRA `(.L_x_19) ;  /* 0x0000000000740947 */ /* 0x000fea0003800000 */
[----:B------:R-:W-:Y:S02]  /*0aa0*/  ISETP.GE.AND P0, PT, R9, -0x18, PT ;  /* 0xffffffe80900780c */ /* 0x000fe40003f06270 */
[----:B------:R-:W-:-:S11]  /*0ab0*/  LOP3.LUT R0, R0, 0x80000000, RZ, 0xc0, !PT ;  /* 0x8000000000007812 */ /* 0x000fd600078ec0ff */
[----:B------:R-:W-:Y:S05]  /*0ac0*/  @!P0 BRA `(.L_x_19) ;  /* 0x0000000000688947 */ /* 0x000fea0003800000 */
[CCC-:B------:R-:W-:Y:S01]  /*0ad0*/  FFMA.RZ R3, R12.reuse, R10.reuse, R13.reuse ;  /* 0x0000000a0c037223 */ /* 0x1c0fe2000000c00d */
[C---:B------:R-:W-:Y:S02]  /*0ae0*/  VIADD R8, R9.reuse, 0x20 ;  /* 0x0000002009087836 */ /* 0x040fe40000000000 */
[CCC-:B------:R-:W-:Y:S01]  /*0af0*/  FFMA.RM R6, R12.reuse, R10.reuse, R13.reuse ;  /* 0x0000000a0c067223 */ /* 0x1c0fe2000000400d */
[----:B------:R-:W-:Y:S02]  /*0b00*/  ISETP.NE.AND P2, PT, R9, RZ, PT ;  /* 0x000000ff0900720c */ /* 0x000fe40003f45270 */
[----:B------:R-:W-:Y:S01]  /*0b10*/  LOP3.LUT R7, R3, 0x7fffff, RZ, 0xc0, !PT ;  /* 0x007fffff03077812 */ /* 0x000fe200078ec0ff */
[----:B------:R-:W-:Y:S01]  /*0b20*/  FFMA.RP R3, R12, R10, R13 ;  /* 0x0000000a0c037223 */ /* 0x000fe2000000800d */
[----:B------:R-:W-:Y:S01]  /*0b30*/  ISETP.NE.AND P1, PT, R9, RZ, PT ;  /* 0x000000ff0900720c */ /* 0x000fe20003f25270 */
[----:B------:R-:W-:Y:S01]  /*0b40*/  IMAD.MOV R9, RZ, RZ, -R9 ;  /* 0x000000ffff097224 */ /* 0x000fe200078e0a09 */
[----:B------:R-:W-:-:S02]  /*0b50*/  LOP3.LUT R7, R7, 0x800000, RZ, 0xfc, !PT ;  /* 0x0080000007077812 */ /* 0x000fc400078efcff */
[----:B------:R-:W-:Y:S02]  /*0b60*/  FSETP.NEU.FTZ.AND P0, PT, R3, R6, PT ;  /* 0x000000060300720b */ /* 0x000fe40003f1d000 */
[----:B------:R-:W-:Y:S02]  /*0b70*/  SHF.L.U32 R8, R7, R8, RZ ;  /* 0x0000000807087219 */ /* 0x000fe400000006ff */
[----:B------:R-:W-:Y:S02]  /*0b80*/  SEL R6, R9, RZ, P2 ;  /* 0x000000ff09067207 */ /* 0x000fe40001000000 */
[----:B------:R-:W-:Y:S02]  /*0b90*/  ISETP.NE.AND P1, PT, R8, RZ, P1 ;  /* 0x000000ff0800720c */ /* 0x000fe40000f25270 */
[----:B------:R-:W-:Y:S02]  /*0ba0*/  SHF.R.U32.HI R6, RZ, R6, R7 ;  /* 0x00000006ff067219 */ /* 0x000fe40000011607 */
[----:B------:R-:W-:-:S02]  /*0bb0*/  PLOP3.LUT P0, PT, P0, P1, PT, 0xf8, 0x8f ;  /* 0x00000000008f781c */ /* 0x000fc40000703f70 */
[----:B------:R-:W-:Y:S02]  /*0bc0*/  SHF.R.U32.HI R8, RZ, 0x1, R6 ;  /* 0x00000001ff087819 */ /* 0x000fe40000011606 */
[----:B------:R-:W-:-:S04]  /*0bd0*/  SEL R3, RZ, 0x1, !P0 ;  /* 0x00000001ff037807 */ /* 0x000fc80004000000 */
[----:B------:R-:W-:-:S04]  /*0be0*/  LOP3.LUT R3, R3, 0x1, R8, 0xf8, !PT ;  /* 0x0000000103037812 */ /* 0x000fc800078ef808 */
[----:B------:R-:W-:-:S05]  /*0bf0*/  LOP3.LUT R3, R3, R6, RZ, 0xc0, !PT ;  /* 0x0000000603037212 */ /* 0x000fca00078ec0ff */
[----:B------:R-:W-:-:S05]  /*0c00*/  IMAD.IADD R3, R8, 0x1, R3 ;  /* 0x0000000108037824 */ /* 0x000fca00078e0203 */
[----:B------:R-:W-:Y:S01]  /*0c10*/  LOP3.LUT R0, R3, R0, RZ, 0xfc, !PT ;  /* 0x0000000003007212 */ /* 0x000fe200078efcff */
[----:B------:R-:W-:Y:S06]  /*0c20*/  BRA `(.L_x_19) ;  /* 0x0000000000107947 */ /* 0x000fec0003800000 */
.L_x_18:
[----:B------:R-:W-:-:S04]  /*0c30*/  LOP3.LUT R0, R0, 0x80000000, RZ, 0xc0, !PT ;  /* 0x8000000000007812 */ /* 0x000fc800078ec0ff */
[----:B------:R-:W-:Y:S01]  /*0c40*/  LOP3.LUT R0, R0, 0x7f800000, RZ, 0xfc, !PT ;  /* 0x7f80000000007812 */ /* 0x000fe200078efcff */
[----:B------:R-:W-:Y:S06]  /*0c50*/  BRA `(.L_x_19) ;  /* 0x0000000000047947 */ /* 0x000fec0003800000 */
.L_x_17:
[----:B------:R-:W-:-:S07]  /*0c60*/  IMAD R0, R7, 0x800000, R0 ;  /* 0x0080000007007824 */ /* 0x000fce00078e0200 */
.L_x_19:
[----:B------:R-:W-:Y:S05]  /*0c70*/  BSYNC.RECONVERGENT B2 ;  /* 0x0000000000027941 */ /* 0x000fea0003800200 */
.L_x_16:
[----:B------:R-:W-:Y:S05]  /*0c80*/  BRA `(.L_x_20) ;  /* 0x0000000000207947 */ /* 0x000fea0003800000 */
.L_x_15:
[----:B------:R-:W-:-:S04]  /*0c90*/  LOP3.LUT R0, R7, 0x80000000, R3, 0x48, !PT ;  /* 0x8000000007007812 */ /* 0x000fc800078e4803 */
[----:B------:R-:W-:Y:S01]  /*0ca0*/  LOP3.LUT R0, R0, 0x7f800000, RZ, 0xfc, !PT ;  /* 0x7f80000000007812 */ /* 0x000fe200078efcff */
[----:B------:R-:W-:Y:S06]  /*0cb0*/  BRA `(.L_x_20) ;  /* 0x0000000000147947 */ /* 0x000fec0003800000 */
.L_x_14:
[----:B------:R-:W-:Y:S01]  /*0cc0*/  LOP3.LUT R0, R7, 0x80000000, R3, 0x48, !PT ;  /* 0x8000000007007812 */ /* 0x000fe200078e4803 */
[----:B------:R-:W-:Y:S06]  /*0cd0*/  BRA `(.L_x_20) ;  /* 0x00000000000c7947 */ /* 0x000fec0003800000 */
.L_x_13:
[----:B------:R-:W0:Y:S01]  /*0ce0*/  MUFU.RSQ R0, -QNAN ;  /* 0xffc0000000007908 */ /* 0x000e220000001400 */
[----:B------:R-:W-:Y:S05]  /*0cf0*/  BRA `(.L_x_20) ;  /* 0x0000000000047947 */ /* 0x000fea0003800000 */
.L_x_12:
[----:B------:R-:W-:-:S07]  /*0d00*/  FADD.FTZ R0, R3, R0 ;  /* 0x0000000003007221 */ /* 0x000fce0000010000 */
.L_x_20:
[----:B------:R-:W-:Y:S05]  /*0d10*/  BSYNC.RECONVERGENT B1 ;  /* 0x0000000000017941 */ /* 0x000fea0003800200 */
.L_x_10:
[----:B------:R-:W-:-:S04]  /*0d20*/  IMAD.MOV.U32 R3, RZ, RZ, 0x0 ;  /* 0x00000000ff037424 */ /* 0x000fc800078e00ff */
[----:B0-----:R-:W-:Y:S05]  /*0d30*/  RET.REL.NODEC R2 `(_ZN32_GLOBAL__N__90cecb75_4_k_cu_main14softmax_kernelEPfPKfm) ;  /* 0xfffffff002b07950 */ /* 0x001fea0003c3ffff */
.L_x_21:
[----:B------:R-:W-:-:S00]  /*0d40*/  BRA `(.L_x_21) ;  /* 0xfffffffc00fc7947 */ /* 0x000fc0000383ffff */
[----:B------:R-:W-:-:S00]  /*0d50*/  NOP ;  /* 0x0000000000007918 */ /* 0x000fc00000000000 */
        /* <DEDUP_REMOVED lines=10> */
.L_x_22:


//--------------------- .nv.shared._ZN32_GLOBAL__N__90cecb75_4_k_cu_main14softmax_kernelEPfPKfm --------------------------
	.section	.nv.shared._ZN32_GLOBAL__N__90cecb75_4_k_cu_main14softmax_kernelEPfPKfm,"aw",@nobits
	.sectionflags	@""
	.align	16
	.zero		1024


//--------------------- .nv.shared.reserved.0     --------------------------
	.section	.nv.shared.reserved.0,"aw",@nobits
	.weak		__nv_reservedSMEM_offset_0_alias
	.size		__nv_reservedSMEM_offset_0_alias, 0, 64
	.other		__nv_reservedSMEM_offset_0_alias,@"STO_CUDA_RESERVED_SHARED STV_DEFAULT"
__nv_reservedSMEM_offset_0_alias:
	.zero		0
	.zero		64


//--------------------- .nv.constant0._ZN32_GLOBAL__N__90cecb75_4_k_cu_main14softmax_kernelEPfPKfm --------------------------
	.section	.nv.constant0._ZN32_GLOBAL__N__90cecb75_4_k_cu_main14softmax_kernelEPfPKfm,"a",@progbits
	.sectionflags	@""
	.align	4
.nv.constant0._ZN32_GLOBAL__N__90cecb75_4_k_cu_main14softmax_kernelEPfPKfm:
	.zero		920


//--------------------- SYMBOLS --------------------------

	.type		.nv.reservedSmem.offset0,@object
	.size		.nv.reservedSmem.offset0,0x4
	.type		.nv.reservedSmem.cap,@object
	.size		.nv.reservedSmem.cap,0x4
